//
// Generated by NVIDIA NVVM Compiler
//
// Compiler Build ID: CL-36424714
// Cuda compilation tools, release 13.0, V13.0.88
// Based on NVVM 20.0.0
//

.version 9.0
.target sm_100
.address_size 64

	// .globl	_Z19vecAddKernel_scalarPfS_S_i

.visible .entry _Z19vecAddKernel_scalarPfS_S_i(
	.param .u64 .ptr .align 1 _Z19vecAddKernel_scalarPfS_S_i_param_0,
	.param .u64 .ptr .align 1 _Z19vecAddKernel_scalarPfS_S_i_param_1,
	.param .u64 .ptr .align 1 _Z19vecAddKernel_scalarPfS_S_i_param_2,
	.param .u32 _Z19vecAddKernel_scalarPfS_S_i_param_3
)
{
	.reg .pred 	%p<2>;
	.reg .b32 	%r<6>;
	.reg .b32 	%f<4>;
	.reg .b64 	%rd<11>;

	ld.param.u64 	%rd1, [_Z19vecAddKernel_scalarPfS_S_i_param_0];
	ld.param.u64 	%rd2, [_Z19vecAddKernel_scalarPfS_S_i_param_1];
	ld.param.u64 	%rd3, [_Z19vecAddKernel_scalarPfS_S_i_param_2];
	ld.param.u32 	%r2, [_Z19vecAddKernel_scalarPfS_S_i_param_3];
	mov.u32 	%r3, %ctaid.x;
	mov.u32 	%r4, %ntid.x;
	mov.u32 	%r5, %tid.x;
	mad.lo.s32 	%r1, %r3, %r4, %r5;
	setp.ge.s32 	%p1, %r1, %r2;
	@%p1 bra 	$L__BB0_2;
	cvta.to.global.u64 	%rd4, %rd1;
	cvta.to.global.u64 	%rd5, %rd2;
	cvta.to.global.u64 	%rd6, %rd3;
	mul.wide.s32 	%rd7, %r1, 4;
	add.s64 	%rd8, %rd4, %rd7;
	ld.global.f32 	%f1, [%rd8];
	add.s64 	%rd9, %rd5, %rd7;
	ld.global.f32 	%f2, [%rd9];
	add.f32 	%f3, %f1, %f2;
	add.s64 	%rd10, %rd6, %rd7;
	st.global.f32 	[%rd10], %f3;
$L__BB0_2:
	ret;

}
	// .globl	_Z23vecAddKernel_vectorizedPfS_S_i
.visible .entry _Z23vecAddKernel_vectorizedPfS_S_i(
	.param .u64 .ptr .align 1 _Z23vecAddKernel_vectorizedPfS_S_i_param_0,
	.param .u64 .ptr .align 1 _Z23vecAddKernel_vectorizedPfS_S_i_param_1,
	.param .u64 .ptr .align 1 _Z23vecAddKernel_vectorizedPfS_S_i_param_2,
	.param .u32 _Z23vecAddKernel_vectorizedPfS_S_i_param_3
)
{
	.reg .pred 	%p<2>;
	.reg .b32 	%r<8>;
	.reg .b32 	%f<13>;
	.reg .b64 	%rd<11>;

	ld.param.u64 	%rd1, [_Z23vecAddKernel_vectorizedPfS_S_i_param_0];
	ld.param.u64 	%rd2, [_Z23vecAddKernel_vectorizedPfS_S_i_param_1];
	ld.param.u64 	%rd3, [_Z23vecAddKernel_vectorizedPfS_S_i_param_2];
	ld.param.u32 	%r2, [_Z23vecAddKernel_vectorizedPfS_S_i_param_3];
	mov.u32 	%r3, %ctaid.x;
	mov.u32 	%r4, %ntid.x;
	mov.u32 	%r5, %tid.x;
	mad.lo.s32 	%r6, %r3, %r4, %r5;
	shl.b32 	%r1, %r6, 2;
	or.b32  	%r7, %r1, 3;
	setp.ge.s32 	%p1, %r7, %r2;
	@%p1 bra 	$L__BB1_2;
	cvta.to.global.u64 	%rd4, %rd1;
	cvta.to.global.u64 	%rd5, %rd2;
	cvta.to.global.u64 	%rd6, %rd3;
	mul.wide.s32 	%rd7, %r1, 4;
	add.s64 	%rd8, %rd4, %rd7;
	ld.global.v4.f32 	{%f1, %f2, %f3, %f4}, [%rd8];
	add.s64 	%rd9, %rd5, %rd7;
	ld.global.v4.f32 	{%f5, %f6, %f7, %f8}, [%rd9];
	add.f32 	%f9, %f1, %f5;
	add.f32 	%f10, %f2, %f6;
	add.f32 	%f11, %f3, %f7;
	add.f32 	%f12, %f4, %f8;
	add.s64 	%rd10, %rd6, %rd7;
	st.global.v4.f32 	[%rd10], {%f9, %f10, %f11, %f12};
$L__BB1_2:
	ret;

}


// ===== COMPILED SASS (sm_100) =====

	.target	sm_100

	.elftype	@"ET_EXEC"


//--------------------- .note.nv.tkinfo           --------------------------
	.section	.note.nv.tkinfo,"",@"SHT_NOTE"
	.sectionflags	@"SHF_NOTE_NV_TKINFO"
	.tkinfo
        /*0018*/ 	.word	0x00000002
        /*0030*/ 	.string	""
        /*0030*/ 	.string	"ptxas"
        /*0030*/ 	.string	"Cuda compilation tools, release 13.0, V13.0.88"
        /*0030*/ 	.string	"Build cuda_13.0.r13.0/compiler.36424714_0"
        /*0030*/ 	.string	"-arch sm_100 -m 64 "



//--------------------- .note.nv.cuinfo           --------------------------
	.section	.note.nv.cuinfo,"",@"SHT_NOTE"
	.sectionflags	@"SHF_NOTE_NV_CUINFO"
        /*0018*/ 	.short	0x0002
        /*001a*/ 	.short	0x0064
        /*001c*/ 	.short	0x0082
	.zero		2


//--------------------- .nv.info                  --------------------------
	.section	.nv.info,"",@"SHT_CUDA_INFO"
	.align	4


	//----- nvinfo : EIATTR_REGCOUNT
	.align		4
        /*0000*/ 	.byte	0x04, 0x2f
        /*0002*/ 	.short	(.L_1 - .L_0)
	.align		4
.L_0:
        /*0004*/ 	.word	index@(_Z19vecAddKernel_scalarPfS_S_i)
        /*0008*/ 	.word	0x0000000c


	//----- nvinfo : EIATTR_FRAME_SIZE
	.align		4
.L_1:
        /*000c*/ 	.byte	0x04, 0x11
        /*000e*/ 	.short	(.L_3 - .L_2)
	.align		4
.L_2:
        /*0010*/ 	.word	index@(_Z19vecAddKernel_scalarPfS_S_i)
        /*0014*/ 	.word	0x00000000


	//----- nvinfo : EIATTR_REGCOUNT
	.align		4
.L_3:
        /*0018*/ 	.byte	0x04, 0x2f
        /*001a*/ 	.short	(.L_5 - .L_4)
	.align		4
.L_4:
        /*001c*/ 	.word	index@(_Z23vecAddKernel_vectorizedPfS_S_i)
        /*0020*/ 	.word	0x00000016


	//----- nvinfo : EIATTR_FRAME_SIZE
	.align		4
.L_5:
        /*0024*/ 	.byte	0x04, 0x11
        /*0026*/ 	.short	(.L_7 - .L_6)
	.align		4
.L_6:
        /*0028*/ 	.word	index@(_Z23vecAddKernel_vectorizedPfS_S_i)
        /*002c*/ 	.word	0x00000000


	//----- nvinfo : EIATTR_MIN_STACK_SIZE
	.align		4
.L_7:
        /*0030*/ 	.byte	0x04, 0x12
        /*0032*/ 	.short	(.L_9 - .L_8)
	.align		4
.L_8:
        /*0034*/ 	.word	index@(_Z23vecAddKernel_vectorizedPfS_S_i)
        /*0038*/ 	.word	0x00000000


	//----- nvinfo : EIATTR_MIN_STACK_SIZE
	.align		4
.L_9:
        /*003c*/ 	.byte	0x04, 0x12
        /*003e*/ 	.short	(.L_11 - .L_10)
	.align		4
.L_10:
        /*0040*/ 	.word	index@(_Z19vecAddKernel_scalarPfS_S_i)
        /*0044*/ 	.word	0x00000000
.L_11:


//--------------------- .nv.compat                --------------------------
	.section	.nv.compat,"",@"SHT_CUDA_COMPAT_INFO"
	.align	4
        /*0000*/ 	.byte	0x02, 0x09, 0x00, 0x00, 0x02, 0x02, 0x01, 0x00, 0x02, 0x05, 0x05, 0x00, 0x03, 0x07, 0x01, 0x01
        /*0010*/ 	.byte	0x02, 0x03, 0x00, 0x00, 0x02, 0x06, 0x01, 0x00, 0x04, 0x0b, 0x08, 0x00, 0x09, 0x00, 0x00, 0x00
        /*0020*/ 	.byte	0x00, 0x00, 0x00, 0x00


//--------------------- .nv.info._Z23vecAddKernel_vectorizedPfS_S_i --------------------------
	.section	.nv.info._Z23vecAddKernel_vectorizedPfS_S_i,"",@"SHT_CUDA_INFO"
	.sectionflags	@""
	.align	4


	//----- nvinfo : EIATTR_CUDA_API_VERSION
	.align		4
        /*0000*/ 	.byte	0x04, 0x37
        /*0002*/ 	.short	(.L_13 - .L_12)
.L_12:
        /*0004*/ 	.word	0x00000082


	//----- nvinfo : EIATTR_KPARAM_INFO
	.align		4
.L_13:
        /*0008*/ 	.byte	0x04, 0x17
        /*000a*/ 	.short	(.L_15 - .L_14)
.L_14:
        /*000c*/ 	.word	0x00000000
        /*0010*/ 	.short	0x0003
        /*0012*/ 	.short	0x0018
        /*0014*/ 	.byte	0x00, 0xf0, 0x11, 0x00


	//----- nvinfo : EIATTR_KPARAM_INFO
	.align		4
.L_15:
        /*0018*/ 	.byte	0x04, 0x17
        /*001a*/ 	.short	(.L_17 - .L_16)
.L_16:
        /*001c*/ 	.word	0x00000000
        /*0020*/ 	.short	0x0002
        /*0022*/ 	.short	0x0010
        /*0024*/ 	.byte	0x00, 0xf5, 0x21, 0x00


	//----- nvinfo : EIATTR_KPARAM_INFO
	.align		4
.L_17:
        /*0028*/ 	.byte	0x04, 0x17
        /*002a*/ 	.short	(.L_19 - .L_18)
.L_18:
        /*002c*/ 	.word	0x00000000
        /*0030*/ 	.short	0x0001
        /*0032*/ 	.short	0x0008
        /*0034*/ 	.byte	0x00, 0xf5, 0x21, 0x00


	//----- nvinfo : EIATTR_KPARAM_INFO
	.align		4
.L_19:
        /*0038*/ 	.byte	0x04, 0x17
        /*003a*/ 	.short	(.L_21 - .L_20)
.L_20:
        /*003c*/ 	.word	0x00000000
        /*0040*/ 	.short	0x0000
        /*0042*/ 	.short	0x0000
        /*0044*/ 	.byte	0x00, 0xf5, 0x21, 0x00


	//----- nvinfo : EIATTR_SPARSE_MMA_MASK
	.align		4
.L_21:
        /*0048*/ 	.byte	0x03, 0x50
        /*004a*/ 	.short	0x0000


	//----- nvinfo : EIATTR_MAXREG_COUNT
	.align		4
        /*004c*/ 	.byte	0x03, 0x1b
        /*004e*/ 	.short	0x00ff


	//----- nvinfo : EIATTR_MERCURY_ISA_VERSION
	.align		4
        /*0050*/ 	.byte	0x03, 0x5f
        /*0052*/ 	.short	0x0101


	//----- nvinfo : EIATTR_VRC_CTA_INIT_COUNT
	.align		4
        /*0054*/ 	.byte	0x02, 0x4a
	.zero		1
	.zero		1


	//----- nvinfo : EIATTR_EXIT_INSTR_OFFSETS
	.align		4
        /*0058*/ 	.byte	0x04, 0x1c
        /*005a*/ 	.short	(.L_23 - .L_22)


	//   ....[0]....
.L_22:
        /*005c*/ 	.word	0x00000090


	//   ....[1]....
        /*0060*/ 	.word	0x00000180


	//----- nvinfo : EIATTR_CBANK_PARAM_SIZE
	.align		4
.L_23:
        /*0064*/ 	.byte	0x03, 0x19
        /*0066*/ 	.short	0x001c


	//----- nvinfo : EIATTR_PARAM_CBANK
	.align		4
        /*0068*/ 	.byte	0x04, 0x0a
        /*006a*/ 	.short	(.L_25 - .L_24)
	.align		4
.L_24:
        /*006c*/ 	.word	index@(.nv.constant0._Z23vecAddKernel_vectorizedPfS_S_i)
        /*0070*/ 	.short	0x0380
        /*0072*/ 	.short	0x001c


	//----- nvinfo : EIATTR_SW_WAR
	.align		4
.L_25:
        /*0074*/ 	.byte	0x04, 0x36
        /*0076*/ 	.short	(.L_27 - .L_26)
.L_26:
        /*0078*/ 	.word	0x00000008
.L_27:


//--------------------- .nv.info._Z19vecAddKernel_scalarPfS_S_i --------------------------
	.section	.nv.info._Z19vecAddKernel_scalarPfS_S_i,"",@"SHT_CUDA_INFO"
	.sectionflags	@""
	.align	4


	//----- nvinfo : EIATTR_CUDA_API_VERSION
	.align		4
        /*0000*/ 	.byte	0x04, 0x37
        /*0002*/ 	.short	(.L_29 - .L_28)
.L_28:
        /*0004*/ 	.word	0x00000082


	//----- nvinfo : EIATTR_KPARAM_INFO
	.align		4
.L_29:
        /*0008*/ 	.byte	0x04, 0x17
        /*000a*/ 	.short	(.L_31 - .L_30)
.L_30:
        /*000c*/ 	.word	0x00000000
        /*0010*/ 	.short	0x0003
        /*0012*/ 	.short	0x0018
        /*0014*/ 	.byte	0x00, 0xf0, 0x11, 0x00


	//----- nvinfo : EIATTR_KPARAM_INFO
	.align		4
.L_31:
        /*0018*/ 	.byte	0x04, 0x17
        /*001a*/ 	.short	(.L_33 - .L_32)
.L_32:
        /*001c*/ 	.word	0x00000000
        /*0020*/ 	.short	0x0002
        /*0022*/ 	.short	0x0010
        /*0024*/ 	.byte	0x00, 0xf5, 0x21, 0x00


	//----- nvinfo : EIATTR_KPARAM_INFO
	.align		4
.L_33:
        /*0028*/ 	.byte	0x04, 0x17
        /*002a*/ 	.short	(.L_35 - .L_34)
.L_34:
        /*002c*/ 	.word	0x00000000
        /*0030*/ 	.short	0x0001
        /*0032*/ 	.short	0x0008
        /*0034*/ 	.byte	0x00, 0xf5, 0x21, 0x00


	//----- nvinfo : EIATTR_KPARAM_INFO
	.align		4
.L_35:
        /*0038*/ 	.byte	0x04, 0x17
        /*003a*/ 	.short	(.L_37 - .L_36)
.L_36:
        /*003c*/ 	.word	0x00000000
        /*0040*/ 	.short	0x0000
        /*0042*/ 	.short	0x0000
        /*0044*/ 	.byte	0x00, 0xf5, 0x21, 0x00


	//----- nvinfo : EIATTR_SPARSE_MMA_MASK
	.align		4
.L_37:
        /*0048*/ 	.byte	0x03, 0x50
        /*004a*/ 	.short	0x0000


	//----- nvinfo : EIATTR_MAXREG_COUNT
	.align		4
        /*004c*/ 	.byte	0x03, 0x1b
        /*004e*/ 	.short	0x00ff


	//----- nvinfo : EIATTR_MERCURY_ISA_VERSION
	.align		4
        /*0050*/ 	.byte	0x03, 0x5f
        /*0052*/ 	.short	0x0101


	//----- nvinfo : EIATTR_VRC_CTA_INIT_COUNT
	.align		4
        /*0054*/ 	.byte	0x02, 0x4a
	.zero		1
	.zero		1


	//----- nvinfo : EIATTR_EXIT_INSTR_OFFSETS
	.align		4
        /*0058*/ 	.byte	0x04, 0x1c
        /*005a*/ 	.short	(.L_39 - .L_38)


	//   ....[0]....
.L_38:
        /*005c*/ 	.word	0x00000070


	//   ....[1]....
        /*0060*/ 	.word	0x00000130


	//----- nvinfo : EIATTR_CBANK_PARAM_SIZE
	.align		4
.L_39:
        /*0064*/ 	.byte	0x03, 0x19
        /*0066*/ 	.short	0x001c


	//----- nvinfo : EIATTR_PARAM_CBANK
	.align		4
        /*0068*/ 	.byte	0x04, 0x0a
        /*006a*/ 	.short	(.L_41 - .L_40)
	.align		4
.L_40:
        /*006c*/ 	.word	index@(.nv.constant0._Z19vecAddKernel_scalarPfS_S_i)
        /*0070*/ 	.short	0x0380
        /*0072*/ 	.short	0x001c


	//----- nvinfo : EIATTR_SW_WAR
	.align		4
.L_41:
        /*0074*/ 	.byte	0x04, 0x36
        /*0076*/ 	.short	(.L_43 - .L_42)
.L_42:
        /*0078*/ 	.word	0x00000008
.L_43:


//--------------------- .nv.callgraph             --------------------------
	.section	.nv.callgraph,"",@"SHT_CUDA_CALLGRAPH"
	.align	4
	.sectionentsize	8
	.align		4
        /*0000*/ 	.word	0x00000000
	.align		4
        /*0004*/ 	.word	0xffffffff
	.align		4
        /*0008*/ 	.word	0x00000000
	.align		4
        /*000c*/ 	.word	0xfffffffe
	.align		4
        /*0010*/ 	.word	0x00000000
	.align		4
        /*0014*/ 	.word	0xfffffffd
	.align		4
        /*0018*/ 	.word	0x00000000
	.align		4
        /*001c*/ 	.word	0xfffffffc


//--------------------- .text._Z23vecAddKernel_vectorizedPfS_S_i --------------------------
	.section	.text._Z23vecAddKernel_vectorizedPfS_S_i,"ax",@progbits
	.align	128
        .global         _Z23vecAddKernel_vectorizedPfS_S_i
        .type           _Z23vecAddKernel_vectorizedPfS_S_i,@function
        .size           _Z23vecAddKernel_vectorizedPfS_S_i,(.L_x_2 - _Z23vecAddKernel_vectorizedPfS_S_i)
        .other          _Z23vecAddKernel_vectorizedPfS_S_i,@"STO_CUDA_ENTRY STV_DEFAULT"
_Z23vecAddKernel_vectorizedPfS_S_i:
.text._Z23vecAddKernel_vectorizedPfS_S_i:
[----:B------:R-:W-:Y:S01]  /*0000*/  LDC R1, c[0x0][0x37c] ;  /* 0x0000df00ff017b82 */ /* 0x000fe20000000800 */
[----:B------:R-:W0:Y:S07]  /*0010*/  S2R R3, SR_TID.X ;  /* 0x0000000000037919 */ /* 0x000e2e0000002100 */
[----:B------:R-:W0:Y:S01]  /*0020*/  S2UR UR4, SR_CTAID.X ;  /* 0x00000000000479c3 */ /* 0x000e220000002500 */
[----:B------:R-:W1:Y:S07]  /*0030*/  LDCU UR5, c[0x0][0x398] ;  /* 0x00007300ff0577ac */ /* 0x000e6e0008000800 */
[----:B------:R-:W0:Y:S02]  /*0040*/  LDC R0, c[0x0][0x360] ;  /* 0x0000d800ff007b82 */ /* 0x000e240000000800 */
[----:B0-----:R-:W-:-:S05]  /*0050*/  IMAD R0, R0, UR4, R3 ;  /* 0x0000000400007c24 */ /* 0x001fca000f8e0203 */
[----:B------:R-:W-:-:S04]  /*0060*/  SHF.L.U32 R9, R0, 0x2, RZ ;  /* 0x0000000200097819 */ /* 0x000fc800000006ff */
[----:B------:R-:W-:-:S04]  /*0070*/  IADD3 R0, PT, PT, R9, 0x3, RZ ;  /* 0x0000000309007810 */ /* 0x000fc80007ffe0ff */
[----:B-1----:R-:W-:-:S13]  /*0080*/  ISETP.GE.AND P0, PT, R0, UR5, PT ;  /* 0x0000000500007c0c */ /* 0x002fda000bf06270 */
[----:B------:R-:W-:Y:S05]  /*0090*/  @P0 EXIT ;  /* 0x000000000000094d */ /* 0x000fea0003800000 */
[----:B------:R-:W0:Y:S01]  /*00a0*/  LDC.64 R2, c[0x0][0x380] ;  /* 0x0000e000ff027b82 */ /* 0x000e220000000a00 */
[----:B------:R-:W1:Y:S07]  /*00b0*/  LDCU.64 UR4, c[0x0][0x358] ;  /* 0x00006b00ff0477ac */ /* 0x000e6e0008000a00 */
[----:B------:R-:W2:Y:S08]  /*00c0*/  LDC.64 R4, c[0x0][0x388] ;  /* 0x0000e200ff047b82 */ /* 0x000eb00000000a00 */
[----:B------:R-:W3:Y:S01]  /*00d0*/  LDC.64 R6, c[0x0][0x390] ;  /* 0x0000e400ff067b82 */ /* 0x000ee20000000a00 */
[----:B0-----:R-:W-:-:S05]  /*00e0*/  IMAD.WIDE R2, R9, 0x4, R2 ;  /* 0x0000000409027825 */ /* 0x001fca00078e0202 */
[----:B-1----:R-:W4:Y:S01]  /*00f0*/  LDG.E.128 R12, desc[UR4][R2.64] ;  /* 0x00000004020c7981 */ /* 0x002f22000c1e1d00 */
[----:B--2---:R-:W-:-:S05]  /*0100*/  IMAD.WIDE R4, R9, 0x4, R4 ;  /* 0x0000000409047825 */ /* 0x004fca00078e0204 */
[----:B------:R-:W4:Y:S01]  /*0110*/  LDG.E.128 R16, desc[UR4][R4.64] ;  /* 0x0000000404107981 */ /* 0x000f22000c1e1d00 */
[----:B---3--:R-:W-:-:S04]  /*0120*/  IMAD.WIDE R6, R9, 0x4, R6 ;  /* 0x0000000409067825 */ /* 0x008fc800078e0206 */
[----:B----4-:R-:W-:Y:S01]  /*0130*/  FADD R12, R12, R16 ;  /* 0x000000100c0c7221 */ /* 0x010fe20000000000 */
[----:B------:R-:W-:Y:S01]  /*0140*/  FADD R13, R13, R17 ;  /* 0x000000110d0d7221 */ /* 0x000fe20000000000 */
[----:B------:R-:W-:Y:S01]  /*0150*/  FADD R14, R14, R18 ;  /* 0x000000120e0e7221 */ /* 0x000fe20000000000 */
[----:B------:R-:W-:-:S05]  /*0160*/  FADD R15, R15, R19 ;  /* 0x000000130f0f7221 */ /* 0x000fca0000000000 */
[----:B------:R-:W-:Y:S01]  /*0170*/  STG.E.128 desc[UR4][R6.64], R12 ;  /* 0x0000000c06007986 */ /* 0x000fe2000c101d04 */
[----:B------:R-:W-:Y:S05]  /*0180*/  EXIT ;  /* 0x000000000000794d */ /* 0x000fea0003800000 */
.L_x_0:
[----:B------:R-:W-:-:S00]  /*0190*/  BRA `(.L_x_0) ;  /* 0xfffffffc00fc7947 */ /* 0x000fc0000383ffff */
[----:B------:R-:W-:-:S00]  /*01a0*/  NOP ;  /* 0x0000000000007918 */ /* 0x000fc00000000000 */
        /* <DEDUP_REMOVED lines=13> */
.L_x_2:


//--------------------- .text._Z19vecAddKernel_scalarPfS_S_i --------------------------
	.section	.text._Z19vecAddKernel_scalarPfS_S_i,"ax",@progbits
	.align	128
        .global         _Z19vecAddKernel_scalarPfS_S_i
        .type           _Z19vecAddKernel_scalarPfS_S_i,@function
        .size           _Z19vecAddKernel_scalarPfS_S_i,(.L_x_3 - _Z19vecAddKernel_scalarPfS_S_i)
        .other          _Z19vecAddKernel_scalarPfS_S_i,@"STO_CUDA_ENTRY STV_DEFAULT"
_Z19vecAddKernel_scalarPfS_S_i:
.text._Z19vecAddKernel_scalarPfS_S_i:
[----:B------:R-:W-:Y:S01]  /*0000*/  LDC R1, c[0x0][0x37c] ;  /* 0x0000df00ff017b82 */ /* 0x000fe20000000800 */
[----:B------:R-:W0:Y:S07]  /*0010*/  S2R R0, SR_TID.X ;  /* 0x0000000000007919 */ /* 0x000e2e0000002100 */
[----:B------:R-:W0:Y:S01]  /*0020*/  S2UR UR4, SR_CTAID.X ;  /* 0x00000000000479c3 */ /* 0x000e220000002500 */
[----:B------:R-:W1:Y:S07]  /*0030*/  LDCU UR5, c[0x0][0x398] ;  /* 0x00007300ff0577ac */ /* 0x000e6e0008000800 */
[----:B------:R-:W0:Y:S02]  /*0040*/  LDC R9, c[0x0][0x360] ;  /* 0x0000d800ff097b82 */ /* 0x000e240000000800 */
[----:B0-----:R-:W-:-:S05]  /*0050*/  IMAD R9, R9, UR4, R0 ;  /* 0x0000000409097c24 */ /* 0x001fca000f8e0200 */
[----:B-1----:R-:W-:-:S13]  /*0060*/  ISETP.GE.AND P0, PT, R9, UR5, PT ;  /* 0x0000000509007c0c */ /* 0x002fda000bf06270 */
[----:B------:R-:W-:Y:S05]  /*0070*/  @P0 EXIT ;  /* 0x000000000000094d */ /* 0x000fea0003800000 */
[----:B------:R-:W0:Y:S01]  /*0080*/  LDC.64 R2, c[0x0][0x380] ;  /* 0x0000e000ff027b82 */ /* 0x000e220000000a00 */
[----:B------:R-:W1:Y:S07]  /*0090*/  LDCU.64 UR4, c[0x0][0x358] ;  /* 0x00006b00ff0477ac */ /* 0x000e6e0008000a00 */
[----:B------:R-:W2:Y:S08]  /*00a0*/  LDC.64 R4, c[0x0][0x388] ;  /* 0x0000e200ff047b82 */ /* 0x000eb00000000a00 */
[----:B------:R-:W3:Y:S01]  /*00b0*/  LDC.64 R6, c[0x0][0x390] ;  /* 0x0000e400ff067b82 */ /* 0x000ee20000000a00 */
[----:B0-----:R-:W-:-:S06]  /*00c0*/  IMAD.WIDE R2, R9, 0x4, R2 ;  /* 0x0000000409027825 */ /* 0x001fcc00078e0202 */
[----:B-1----:R-:W4:Y:S01]  /*00d0*/  LDG.E R2, desc[UR4][R2.64] ;  /* 0x0000000402027981 */ /* 0x002f22000c1e1900 */
[----:B--2---:R-:W-:-:S06]  /*00e0*/  IMAD.WIDE R4, R9, 0x4, R4 ;  /* 0x0000000409047825 */ /* 0x004fcc00078e0204 */
[----:B------:R-:W4:Y:S01]  /*00f0*/  LDG.E R5, desc[UR4][R4.64] ;  /* 0x0000000404057981 */ /* 0x000f22000c1e1900 */
[----:B---3--:R-:W-:-:S04]  /*0100*/  IMAD.WIDE R6, R9, 0x4, R6 ;  /* 0x0000000409067825 */ /* 0x008fc800078e0206 */
[----:B----4-:R-:W-:-:S05]  /*0110*/  FADD R9, R2, R5 ;  /* 0x0000000502097221 */ /* 0x010fca0000000000 */
[----:B------:R-:W-:Y:S01]  /*0120*/  STG.E desc[UR4][R6.64], R9 ;  /* 0x0000000906007986 */ /* 0x000fe2000c101904 */
[----:B------:R-:W-:Y:S05]  /*0130*/  EXIT ;  /* 0x000000000000794d */ /* 0x000fea0003800000 */
.L_x_1:
        /* <DEDUP_REMOVED lines=12> */
.L_x_3:


//--------------------- .nv.shared.reserved.0     --------------------------
	.section	.nv.shared.reserved.0,"aw",@nobits
	.weak		__nv_reservedSMEM_offset_0_alias
	.size		__nv_reservedSMEM_offset_0_alias, 0, 64
	.other		__nv_reservedSMEM_offset_0_alias,@"STO_CUDA_RESERVED_SHARED STV_DEFAULT"
__nv_reservedSMEM_offset_0_alias:
	.zero		0
	.zero		64


//--------------------- .nv.constant0._Z23vecAddKernel_vectorizedPfS_S_i --------------------------
	.section	.nv.constant0._Z23vecAddKernel_vectorizedPfS_S_i,"a",@progbits
	.sectionflags	@""
	.align	4
.nv.constant0._Z23vecAddKernel_vectorizedPfS_S_i:
	.zero		924


//--------------------- .nv.constant0._Z19vecAddKernel_scalarPfS_S_i --------------------------
	.section	.nv.constant0._Z19vecAddKernel_scalarPfS_S_i,"a",@progbits
	.sectionflags	@""
	.align	4
.nv.constant0._Z19vecAddKernel_scalarPfS_S_i:
	.zero		924


//--------------------- SYMBOLS --------------------------

	.type		.nv.reservedSmem.offset0,@object
	.size		.nv.reservedSmem.offset0,0x4
